//
// Generated by NVIDIA NVVM Compiler
//
// Compiler Build ID: CL-36424714
// Cuda compilation tools, release 13.0, V13.0.88
// Based on NVVM 20.0.0
//

.version 9.0
.target sm_100
.address_size 64

	// .globl	_Z5hellov
.extern .func  (.param .b32 func_retval0) vprintf
(
	.param .b64 vprintf_param_0,
	.param .b64 vprintf_param_1
)
;
.global .align 1 .b8 $str[24] = {72, 101, 108, 108, 111, 44, 32, 119, 111, 114, 108, 100, 32, 102, 114, 111, 109, 32, 71, 80, 85, 33, 10};

.visible .entry _Z5hellov()
{
	.reg .b32 	%r<3>;
	.reg .b64 	%rd<3>;

	mov.u64 	%rd1, $str;
	cvta.global.u64 	%rd2, %rd1;
	{ // callseq 0, 0
	.param .b64 param0;
	st.param.b64 	[param0], %rd2;
	.param .b64 param1;
	st.param.b64 	[param1], 0;
	.param .b32 retval0;
	call.uni (retval0), 
	vprintf, 
	(
	param0, 
	param1
	);
	ld.param.b32 	%r1, [retval0];
	} // callseq 0
	ret;

}


// ===== COMPILED SASS (sm_100) =====

	.target	sm_100

	.elftype	@"ET_EXEC"


//--------------------- .note.nv.tkinfo           --------------------------
	.section	.note.nv.tkinfo,"",@"SHT_NOTE"
	.sectionflags	@"SHF_NOTE_NV_TKINFO"
	.tkinfo
        /*0018*/ 	.word	0x00000002
        /*0030*/ 	.string	""
        /*0030*/ 	.string	"ptxas"
        /*0030*/ 	.string	"Cuda compilation tools, release 13.0, V13.0.88"
        /*0030*/ 	.string	"Build cuda_13.0.r13.0/compiler.36424714_0"
        /*0030*/ 	.string	"-arch sm_100 -m 64 "



//--------------------- .note.nv.cuinfo           --------------------------
	.section	.note.nv.cuinfo,"",@"SHT_NOTE"
	.sectionflags	@"SHF_NOTE_NV_CUINFO"
        /*0018*/ 	.short	0x0002
        /*001a*/ 	.short	0x0064
        /*001c*/ 	.short	0x0082
	.zero		2


//--------------------- .nv.info                  --------------------------
	.section	.nv.info,"",@"SHT_CUDA_INFO"
	.align	4


	//----- nvinfo : EIATTR_REGCOUNT
	.align		4
        /*0000*/ 	.byte	0x04, 0x2f
        /*0002*/ 	.short	(.L_2 - .L_1)
	.align		4
.L_1:
        /*0004*/ 	.word	index@(_Z5hellov)
        /*0008*/ 	.word	0x00000018


	//----- nvinfo : EIATTR_FRAME_SIZE
	.align		4
.L_2:
        /*000c*/ 	.byte	0x04, 0x11
        /*000e*/ 	.short	(.L_4 - .L_3)
	.align		4
.L_3:
        /*0010*/ 	.word	index@(_Z5hellov)
        /*0014*/ 	.word	0x00000000


	//----- nvinfo : EIATTR_MIN_STACK_SIZE
	.align		4
.L_4:
        /*0018*/ 	.byte	0x04, 0x12
        /*001a*/ 	.short	(.L_6 - .L_5)
	.align		4
.L_5:
        /*001c*/ 	.word	index@(_Z5hellov)
        /*0020*/ 	.word	0x00000000
.L_6:


//--------------------- .nv.compat                --------------------------
	.section	.nv.compat,"",@"SHT_CUDA_COMPAT_INFO"
	.align	4
        /*0000*/ 	.byte	0x02, 0x09, 0x00, 0x00, 0x02, 0x02, 0x01, 0x00, 0x02, 0x05, 0x05, 0x00, 0x03, 0x07, 0x01, 0x01
        /*0010*/ 	.byte	0x02, 0x03, 0x00, 0x00, 0x02, 0x06, 0x01, 0x00, 0x04, 0x0b, 0x08, 0x00, 0x09, 0x00, 0x00, 0x00
        /*0020*/ 	.byte	0x00, 0x00, 0x00, 0x00


//--------------------- .nv.info._Z5hellov        --------------------------
	.section	.nv.info._Z5hellov,"",@"SHT_CUDA_INFO"
	.sectionflags	@""
	.align	4


	//----- nvinfo : EIATTR_CUDA_API_VERSION
	.align		4
        /*0000*/ 	.byte	0x04, 0x37
        /*0002*/ 	.short	(.L_8 - .L_7)
.L_7:
        /*0004*/ 	.word	0x00000082


	//----- nvinfo : EIATTR_SPARSE_MMA_MASK
	.align		4
.L_8:
        /*0008*/ 	.byte	0x03, 0x50
        /*000a*/ 	.short	0x0000


	//----- nvinfo : EIATTR_MAXREG_COUNT
	.align		4
        /*000c*/ 	.byte	0x03, 0x1b
        /*000e*/ 	.short	0x00ff


	//----- nvinfo : EIATTR_EXTERNS
	.align		4
        /*0010*/ 	.byte	0x04, 0x0f
        /*0012*/ 	.short	(.L_10 - .L_9)


	//   ....[0]....
	.align		4
.L_9:
        /*0014*/ 	.word	index@(vprintf)


	//----- nvinfo : EIATTR_MERCURY_ISA_VERSION
	.align		4
.L_10:
        /*0018*/ 	.byte	0x03, 0x5f
        /*001a*/ 	.short	0x0101


	//----- nvinfo : EIATTR_VRC_CTA_INIT_COUNT
	.align		4
        /*001c*/ 	.byte	0x02, 0x4a
	.zero		1
	.zero		1


	//----- nvinfo : EIATTR_SYSCALL_OFFSETS
	.align		4
        /*0020*/ 	.byte	0x04, 0x46
        /*0022*/ 	.short	(.L_12 - .L_11)


	//   ....[0]....
.L_11:
        /*0024*/ 	.word	0x00000080


	//----- nvinfo : EIATTR_EXIT_INSTR_OFFSETS
	.align		4
.L_12:
        /*0028*/ 	.byte	0x04, 0x1c
        /*002a*/ 	.short	(.L_14 - .L_13)


	//   ....[0]....
.L_13:
        /*002c*/ 	.word	0x00000090


	//----- nvinfo : EIATTR_SW_WAR
	.align		4
.L_14:
        /*0030*/ 	.byte	0x04, 0x36
        /*0032*/ 	.short	(.L_16 - .L_15)
.L_15:
        /*0034*/ 	.word	0x00000008
.L_16:


//--------------------- .nv.callgraph             --------------------------
	.section	.nv.callgraph,"",@"SHT_CUDA_CALLGRAPH"
	.align	4
	.sectionentsize	8
	.align		4
        /*0000*/ 	.word	0x00000000
	.align		4
        /*0004*/ 	.word	0xffffffff
	.align		4
        /*0008*/ 	.word	index@(_Z5hellov)
	.align		4
        /*000c*/ 	.word	index@(vprintf)
	.align		4
        /*0010*/ 	.word	0x00000000
	.align		4
        /*0014*/ 	.word	0xfffffffe
	.align		4
        /*0018*/ 	.word	0x00000000
	.align		4
        /*001c*/ 	.word	0xfffffffd
	.align		4
        /*0020*/ 	.word	0x00000000
	.align		4
        /*0024*/ 	.word	0xfffffffc


//--------------------- .nv.constant4             --------------------------
	.section	.nv.constant4,"a",@progbits
	.align	8
	.align		8
.nv.constant4:
        /*0000*/ 	.dword	vprintf
	.align		8
        /*0008*/ 	.dword	$str


//--------------------- .text._Z5hellov           --------------------------
	.section	.text._Z5hellov,"ax",@progbits
	.align	128
        .global         _Z5hellov
        .type           _Z5hellov,@function
        .size           _Z5hellov,(.L_x_2 - _Z5hellov)
        .other          _Z5hellov,@"STO_CUDA_ENTRY STV_DEFAULT"
_Z5hellov:
.text._Z5hellov:
[----:B------:R-:W0:Y:S01]  /*0000*/  LDC R1, c[0x0][0x37c] ;  /* 0x0000df00ff017b82 */ /* 0x000e220000000800 */
[----:B------:R-:W-:Y:S01]  /*0010*/  MOV R0, 0x0 ;  /* 0x0000000000007802 */ /* 0x000fe20000000f00 */
[----:B------:R-:W1:Y:S01]  /*0020*/  LDCU.64 UR4, c[0x4][0x8] ;  /* 0x01000100ff0477ac */ /* 0x000e620008000a00 */
[----:B------:R-:W-:-:S05]  /*0030*/  CS2R R6, SRZ ;  /* 0x0000000000067805 */ /* 0x000fca000001ff00 */
[----:B------:R2:W3:Y:S01]  /*0040*/  LDC.64 R2, c[0x4][R0] ;  /* 0x0100000000027b82 */ /* 0x0004e20000000a00 */
[----:B-1----:R-:W-:Y:S02]  /*0050*/  IMAD.U32 R4, RZ, RZ, UR4 ;  /* 0x00000004ff047e24 */ /* 0x002fe4000f8e00ff */
[----:B--2---:R-:W-:-:S07]  /*0060*/  IMAD.U32 R5, RZ, RZ, UR5 ;  /* 0x00000005ff057e24 */ /* 0x004fce000f8e00ff */
[----:B------:R-:W-:-:S07]  /*0070*/  LEPC R20, `(.L_x_0) ;  /* 0x000000001014794e */ /* 0x000fce0000000000 */
[----:B0--3--:R-:W-:Y:S05]  /*0080*/  CALL.ABS.NOINC R2 ;  /* 0x0000000002007343 */ /* 0x009fea0003c00000 */
.L_x_0:
[----:B------:R-:W-:Y:S05]  /*0090*/  EXIT ;  /* 0x000000000000794d */ /* 0x000fea0003800000 */
.L_x_1:
[----:B------:R-:W-:-:S00]  /*00a0*/  BRA `(.L_x_1) ;  /* 0xfffffffc00fc7947 */ /* 0x000fc0000383ffff */
[----:B------:R-:W-:-:S00]  /*00b0*/  NOP ;  /* 0x0000000000007918 */ /* 0x000fc00000000000 */
        /* <DEDUP_REMOVED lines=12> */
.L_x_2:


//--------------------- .nv.global.init           --------------------------
	.section	.nv.global.init,"aw",@progbits
.nv.global.init:
	.type		$str,@object
	.size		$str,(.L_0 - $str)
$str:
        /*0000*/ 	.byte	0x48, 0x65, 0x6c, 0x6c, 0x6f, 0x2c, 0x20, 0x77, 0x6f, 0x72, 0x6c, 0x64, 0x20, 0x66, 0x72, 0x6f
        /*0010*/ 	.byte	0x6d, 0x20, 0x47, 0x50, 0x55, 0x21, 0x0a, 0x00
.L_0:


//--------------------- .nv.shared.reserved.0     --------------------------
	.section	.nv.shared.reserved.0,"aw",@nobits
	.weak		__nv_reservedSMEM_offset_0_alias
	.size		__nv_reservedSMEM_offset_0_alias, 0, 64
	.other		__nv_reservedSMEM_offset_0_alias,@"STO_CUDA_RESERVED_SHARED STV_DEFAULT"
__nv_reservedSMEM_offset_0_alias:
	.zero		0
	.zero		64


//--------------------- .nv.constant0._Z5hellov   --------------------------
	.section	.nv.constant0._Z5hellov,"a",@progbits
	.sectionflags	@""
	.align	4
.nv.constant0._Z5hellov:
	.zero		896


//--------------------- SYMBOLS --------------------------

	.type		.nv.reservedSmem.offset0,@object
	.size		.nv.reservedSmem.offset0,0x4
	.type		vprintf,@function
